//
// Generated by NVIDIA NVVM Compiler
//
// Compiler Build ID: CL-36424714
// Cuda compilation tools, release 13.0, V13.0.88
// Based on NVVM 20.0.0
//

.version 9.0
.target sm_100
.address_size 64

	// .globl	_Z6vscalePKfPfj

.visible .entry _Z6vscalePKfPfj(
	.param .u64 .ptr .align 1 _Z6vscalePKfPfj_param_0,
	.param .u64 .ptr .align 1 _Z6vscalePKfPfj_param_1,
	.param .u32 _Z6vscalePKfPfj_param_2
)
{
	.reg .pred 	%p<2>;
	.reg .b32 	%r<6>;
	.reg .b32 	%f<4>;
	.reg .b64 	%rd<8>;

	ld.param.u64 	%rd1, [_Z6vscalePKfPfj_param_0];
	ld.param.u64 	%rd2, [_Z6vscalePKfPfj_param_1];
	ld.param.u32 	%r2, [_Z6vscalePKfPfj_param_2];
	mov.u32 	%r3, %tid.x;
	mov.u32 	%r4, %ctaid.x;
	mov.u32 	%r5, %ntid.x;
	mad.lo.s32 	%r1, %r4, %r5, %r3;
	setp.ge.u32 	%p1, %r1, %r2;
	@%p1 bra 	$L__BB0_2;
	cvta.to.global.u64 	%rd3, %rd1;
	cvta.to.global.u64 	%rd4, %rd2;
	mul.wide.s32 	%rd5, %r1, 4;
	add.s64 	%rd6, %rd3, %rd5;
	ld.global.f32 	%f1, [%rd6];
	add.s64 	%rd7, %rd4, %rd5;
	ld.global.f32 	%f2, [%rd7];
	mul.f32 	%f3, %f1, %f2;
	st.global.f32 	[%rd7], %f3;
$L__BB0_2:
	ret;

}


// ===== COMPILED SASS (sm_100) =====

	.target	sm_100

	.elftype	@"ET_EXEC"


//--------------------- .note.nv.tkinfo           --------------------------
	.section	.note.nv.tkinfo,"",@"SHT_NOTE"
	.sectionflags	@"SHF_NOTE_NV_TKINFO"
	.tkinfo
        /*0018*/ 	.word	0x00000002
        /*0030*/ 	.string	""
        /*0030*/ 	.string	"ptxas"
        /*0030*/ 	.string	"Cuda compilation tools, release 13.0, V13.0.88"
        /*0030*/ 	.string	"Build cuda_13.0.r13.0/compiler.36424714_0"
        /*0030*/ 	.string	"-arch sm_100 -m 64 "



//--------------------- .note.nv.cuinfo           --------------------------
	.section	.note.nv.cuinfo,"",@"SHT_NOTE"
	.sectionflags	@"SHF_NOTE_NV_CUINFO"
        /*0018*/ 	.short	0x0002
        /*001a*/ 	.short	0x0064
        /*001c*/ 	.short	0x0082
	.zero		2


//--------------------- .nv.info                  --------------------------
	.section	.nv.info,"",@"SHT_CUDA_INFO"
	.align	4


	//----- nvinfo : EIATTR_REGCOUNT
	.align		4
        /*0000*/ 	.byte	0x04, 0x2f
        /*0002*/ 	.short	(.L_1 - .L_0)
	.align		4
.L_0:
        /*0004*/ 	.word	index@(_Z6vscalePKfPfj)
        /*0008*/ 	.word	0x0000000a


	//----- nvinfo : EIATTR_FRAME_SIZE
	.align		4
.L_1:
        /*000c*/ 	.byte	0x04, 0x11
        /*000e*/ 	.short	(.L_3 - .L_2)
	.align		4
.L_2:
        /*0010*/ 	.word	index@(_Z6vscalePKfPfj)
        /*0014*/ 	.word	0x00000000


	//----- nvinfo : EIATTR_MIN_STACK_SIZE
	.align		4
.L_3:
        /*0018*/ 	.byte	0x04, 0x12
        /*001a*/ 	.short	(.L_5 - .L_4)
	.align		4
.L_4:
        /*001c*/ 	.word	index@(_Z6vscalePKfPfj)
        /*0020*/ 	.word	0x00000000
.L_5:


//--------------------- .nv.compat                --------------------------
	.section	.nv.compat,"",@"SHT_CUDA_COMPAT_INFO"
	.align	4
        /*0000*/ 	.byte	0x02, 0x09, 0x00, 0x00, 0x02, 0x02, 0x01, 0x00, 0x02, 0x05, 0x05, 0x00, 0x03, 0x07, 0x01, 0x01
        /*0010*/ 	.byte	0x02, 0x03, 0x00, 0x00, 0x02, 0x06, 0x01, 0x00, 0x04, 0x0b, 0x08, 0x00, 0x09, 0x00, 0x00, 0x00
        /*0020*/ 	.byte	0x00, 0x00, 0x00, 0x00


//--------------------- .nv.info._Z6vscalePKfPfj  --------------------------
	.section	.nv.info._Z6vscalePKfPfj,"",@"SHT_CUDA_INFO"
	.sectionflags	@""
	.align	4


	//----- nvinfo : EIATTR_CUDA_API_VERSION
	.align		4
        /*0000*/ 	.byte	0x04, 0x37
        /*0002*/ 	.short	(.L_7 - .L_6)
.L_6:
        /*0004*/ 	.word	0x00000082


	//----- nvinfo : EIATTR_KPARAM_INFO
	.align		4
.L_7:
        /*0008*/ 	.byte	0x04, 0x17
        /*000a*/ 	.short	(.L_9 - .L_8)
.L_8:
        /*000c*/ 	.word	0x00000000
        /*0010*/ 	.short	0x0002
        /*0012*/ 	.short	0x0010
        /*0014*/ 	.byte	0x00, 0xf0, 0x11, 0x00


	//----- nvinfo : EIATTR_KPARAM_INFO
	.align		4
.L_9:
        /*0018*/ 	.byte	0x04, 0x17
        /*001a*/ 	.short	(.L_11 - .L_10)
.L_10:
        /*001c*/ 	.word	0x00000000
        /*0020*/ 	.short	0x0001
        /*0022*/ 	.short	0x0008
        /*0024*/ 	.byte	0x00, 0xf5, 0x21, 0x00


	//----- nvinfo : EIATTR_KPARAM_INFO
	.align		4
.L_11:
        /*0028*/ 	.byte	0x04, 0x17
        /*002a*/ 	.short	(.L_13 - .L_12)
.L_12:
        /*002c*/ 	.word	0x00000000
        /*0030*/ 	.short	0x0000
        /*0032*/ 	.short	0x0000
        /*0034*/ 	.byte	0x00, 0xf5, 0x21, 0x00


	//----- nvinfo : EIATTR_SPARSE_MMA_MASK
	.align		4
.L_13:
        /*0038*/ 	.byte	0x03, 0x50
        /*003a*/ 	.short	0x0000


	//----- nvinfo : EIATTR_MAXREG_COUNT
	.align		4
        /*003c*/ 	.byte	0x03, 0x1b
        /*003e*/ 	.short	0x00ff


	//----- nvinfo : EIATTR_MERCURY_ISA_VERSION
	.align		4
        /*0040*/ 	.byte	0x03, 0x5f
        /*0042*/ 	.short	0x0101


	//----- nvinfo : EIATTR_VRC_CTA_INIT_COUNT
	.align		4
        /*0044*/ 	.byte	0x02, 0x4a
	.zero		1
	.zero		1


	//----- nvinfo : EIATTR_EXIT_INSTR_OFFSETS
	.align		4
        /*0048*/ 	.byte	0x04, 0x1c
        /*004a*/ 	.short	(.L_15 - .L_14)


	//   ....[0]....
.L_14:
        /*004c*/ 	.word	0x00000070


	//   ....[1]....
        /*0050*/ 	.word	0x00000110


	//----- nvinfo : EIATTR_CBANK_PARAM_SIZE
	.align		4
.L_15:
        /*0054*/ 	.byte	0x03, 0x19
        /*0056*/ 	.short	0x0014


	//----- nvinfo : EIATTR_PARAM_CBANK
	.align		4
        /*0058*/ 	.byte	0x04, 0x0a
        /*005a*/ 	.short	(.L_17 - .L_16)
	.align		4
.L_16:
        /*005c*/ 	.word	index@(.nv.constant0._Z6vscalePKfPfj)
        /*0060*/ 	.short	0x0380
        /*0062*/ 	.short	0x0014


	//----- nvinfo : EIATTR_SW_WAR
	.align		4
.L_17:
        /*0064*/ 	.byte	0x04, 0x36
        /*0066*/ 	.short	(.L_19 - .L_18)
.L_18:
        /*0068*/ 	.word	0x00000008
.L_19:


//--------------------- .nv.callgraph             --------------------------
	.section	.nv.callgraph,"",@"SHT_CUDA_CALLGRAPH"
	.align	4
	.sectionentsize	8
	.align		4
        /*0000*/ 	.word	0x00000000
	.align		4
        /*0004*/ 	.word	0xffffffff
	.align		4
        /*0008*/ 	.word	0x00000000
	.align		4
        /*000c*/ 	.word	0xfffffffe
	.align		4
        /*0010*/ 	.word	0x00000000
	.align		4
        /*0014*/ 	.word	0xfffffffd
	.align		4
        /*0018*/ 	.word	0x00000000
	.align		4
        /*001c*/ 	.word	0xfffffffc


//--------------------- .text._Z6vscalePKfPfj     --------------------------
	.section	.text._Z6vscalePKfPfj,"ax",@progbits
	.align	128
        .global         _Z6vscalePKfPfj
        .type           _Z6vscalePKfPfj,@function
        .size           _Z6vscalePKfPfj,(.L_x_1 - _Z6vscalePKfPfj)
        .other          _Z6vscalePKfPfj,@"STO_CUDA_ENTRY STV_DEFAULT"
_Z6vscalePKfPfj:
.text._Z6vscalePKfPfj:
[----:B------:R-:W-:Y:S01]  /*0000*/  LDC R1, c[0x0][0x37c] ;  /* 0x0000df00ff017b82 */ /* 0x000fe20000000800 */
[----:B------:R-:W0:Y:S07]  /*0010*/  S2R R7, SR_TID.X ;  /* 0x0000000000077919 */ /* 0x000e2e0000002100 */
[----:B------:R-:W0:Y:S01]  /*0020*/  S2UR UR4, SR_CTAID.X ;  /* 0x00000000000479c3 */ /* 0x000e220000002500 */
[----:B------:R-:W1:Y:S07]  /*0030*/  LDCU UR5, c[0x0][0x390] ;  /* 0x00007200ff0577ac */ /* 0x000e6e0008000800 */
[----:B------:R-:W0:Y:S02]  /*0040*/  LDC R0, c[0x0][0x360] ;  /* 0x0000d800ff007b82 */ /* 0x000e240000000800 */
[----:B0-----:R-:W-:-:S05]  /*0050*/  IMAD R7, R0, UR4, R7 ;  /* 0x0000000400077c24 */ /* 0x001fca000f8e0207 */
[----:B-1----:R-:W-:-:S13]  /*0060*/  ISETP.GE.U32.AND P0, PT, R7, UR5, PT ;  /* 0x0000000507007c0c */ /* 0x002fda000bf06070 */
[----:B------:R-:W-:Y:S05]  /*0070*/  @P0 EXIT ;  /* 0x000000000000094d */ /* 0x000fea0003800000 */
[----:B------:R-:W0:Y:S01]  /*0080*/  LDC.64 R2, c[0x0][0x380] ;  /* 0x0000e000ff027b82 */ /* 0x000e220000000a00 */
[----:B------:R-:W1:Y:S07]  /*0090*/  LDCU.64 UR4, c[0x0][0x358] ;  /* 0x00006b00ff0477ac */ /* 0x000e6e0008000a00 */
[----:B------:R-:W2:Y:S01]  /*00a0*/  LDC.64 R4, c[0x0][0x388] ;  /* 0x0000e200ff047b82 */ /* 0x000ea20000000a00 */
[----:B0-----:R-:W-:-:S06]  /*00b0*/  IMAD.WIDE R2, R7, 0x4, R2 ;  /* 0x0000000407027825 */ /* 0x001fcc00078e0202 */
[----:B-1----:R-:W3:Y:S01]  /*00c0*/  LDG.E R2, desc[UR4][R2.64] ;  /* 0x0000000402027981 */ /* 0x002ee2000c1e1900 */
[----:B--2---:R-:W-:-:S05]  /*00d0*/  IMAD.WIDE R4, R7, 0x4, R4 ;  /* 0x0000000407047825 */ /* 0x004fca00078e0204 */
[----:B------:R-:W3:Y:S02]  /*00e0*/  LDG.E R7, desc[UR4][R4.64] ;  /* 0x0000000404077981 */ /* 0x000ee4000c1e1900 */
[----:B---3--:R-:W-:-:S05]  /*00f0*/  FMUL R7, R2, R7 ;  /* 0x0000000702077220 */ /* 0x008fca0000400000 */
[----:B------:R-:W-:Y:S01]  /*0100*/  STG.E desc[UR4][R4.64], R7 ;  /* 0x0000000704007986 */ /* 0x000fe2000c101904 */
[----:B------:R-:W-:Y:S05]  /*0110*/  EXIT ;  /* 0x000000000000794d */ /* 0x000fea0003800000 */
.L_x_0:
[----:B------:R-:W-:-:S00]  /*0120*/  BRA `(.L_x_0) ;  /* 0xfffffffc00fc7947 */ /* 0x000fc0000383ffff */
[----:B------:R-:W-:-:S00]  /*0130*/  NOP ;  /* 0x0000000000007918 */ /* 0x000fc00000000000 */
        /* <DEDUP_REMOVED lines=12> */
.L_x_1:


//--------------------- .nv.shared.reserved.0     --------------------------
	.section	.nv.shared.reserved.0,"aw",@nobits
	.weak		__nv_reservedSMEM_offset_0_alias
	.size		__nv_reservedSMEM_offset_0_alias, 0, 64
	.other		__nv_reservedSMEM_offset_0_alias,@"STO_CUDA_RESERVED_SHARED STV_DEFAULT"
__nv_reservedSMEM_offset_0_alias:
	.zero		0
	.zero		64


//--------------------- .nv.constant0._Z6vscalePKfPfj --------------------------
	.section	.nv.constant0._Z6vscalePKfPfj,"a",@progbits
	.sectionflags	@""
	.align	4
.nv.constant0._Z6vscalePKfPfj:
	.zero		916


//--------------------- SYMBOLS --------------------------

	.type		.nv.reservedSmem.offset0,@object
	.size		.nv.reservedSmem.offset0,0x4
